	.headerflags	@"EF_CUDA_TEXMODE_UNIFIED EF_CUDA_64BIT_ADDRESS EF_CUDA_ACCELERATORS EF_CUDA_SM90 EF_CUDA_VIRTUAL_SM(EF_CUDA_SM90)"
	.elftype	@"ET_EXEC"


//--------------------- .nv.info                  --------------------------
	.section	.nv.info,"",@"SHT_CUDA_INFO"
	.align	4


	//----- nvinfo : EIATTR_REGCOUNT
	.align		4
        /*0000*/ 	.byte	0x04, 0x2f
        /*0002*/ 	.short	(.L_3 - .L_2)
	.align		4
.L_2:
        /*0004*/ 	.word	index@(triton_poi_fused__native_batch_norm_legit_no_training_convolution_leaky_relu_9)
        /*0008*/ 	.word	0x00000016


	//----- nvinfo : EIATTR_MIN_STACK_SIZE
	.align		4
.L_3:
        /*000c*/ 	.byte	0x04, 0x12
        /*000e*/ 	.short	(.L_5 - .L_4)
	.align		4
.L_4:
        /*0010*/ 	.word	index@(triton_poi_fused__native_batch_norm_legit_no_training_convolution_leaky_relu_9)
        /*0014*/ 	.word	0x00000000


	//----- nvinfo : EIATTR_FRAME_SIZE
	.align		4
.L_5:
        /*0018*/ 	.byte	0x04, 0x11
        /*001a*/ 	.short	(.L_7 - .L_6)
	.align		4
.L_6:
        /*001c*/ 	.word	index@(triton_poi_fused__native_batch_norm_legit_no_training_convolution_leaky_relu_9)
        /*0020*/ 	.word	0x00000000


	//----- nvinfo : EIATTR_MIN_STACK_SIZE
	.align		4
.L_7:
        /*0024*/ 	.byte	0x04, 0x12
        /*0026*/ 	.short	(.L_9 - .L_8)
	.align		4
.L_8:
        /*0028*/ 	.word	index@(triton_poi_fused__native_batch_norm_legit_no_training_convolution_leaky_relu_9)
        /*002c*/ 	.word	0x00000000
.L_9:


//--------------------- .nv.info.triton_poi_fused__native_batch_norm_legit_no_training_convolution_leaky_relu_9 --------------------------
	.section	.nv.info.triton_poi_fused__native_batch_norm_legit_no_training_convolution_leaky_relu_9,"",@"SHT_CUDA_INFO"
	.sectionflags	@""
	.align	4


	//----- nvinfo : EIATTR_CUDA_API_VERSION
	.align		4
        /*0000*/ 	.byte	0x04, 0x37
        /*0002*/ 	.short	(.L_11 - .L_10)
.L_10:
        /*0004*/ 	.word	0x0000007c


	//----- nvinfo : EIATTR_KPARAM_INFO
	.align		4
.L_11:
        /*0008*/ 	.byte	0x04, 0x17
        /*000a*/ 	.short	(.L_13 - .L_12)
.L_12:
        /*000c*/ 	.word	0x00000000
        /*0010*/ 	.short	0x0007
        /*0012*/ 	.short	0x0038
        /*0014*/ 	.byte	0x00, 0xf0, 0x11, 0x00


	//----- nvinfo : EIATTR_KPARAM_INFO
	.align		4
.L_13:
        /*0018*/ 	.byte	0x04, 0x17
        /*001a*/ 	.short	(.L_15 - .L_14)
.L_14:
        /*001c*/ 	.word	0x00000000
        /*0020*/ 	.short	0x0006
        /*0022*/ 	.short	0x0030
        /*0024*/ 	.byte	0x00, 0xf4, 0x21, 0x00


	//----- nvinfo : EIATTR_KPARAM_INFO
	.align		4
.L_15:
        /*0028*/ 	.byte	0x04, 0x17
        /*002a*/ 	.short	(.L_17 - .L_16)
.L_16:
        /*002c*/ 	.word	0x00000000
        /*0030*/ 	.short	0x0005
        /*0032*/ 	.short	0x0028
        /*0034*/ 	.byte	0x00, 0xf4, 0x21, 0x00


	//----- nvinfo : EIATTR_KPARAM_INFO
	.align		4
.L_17:
        /*0038*/ 	.byte	0x04, 0x17
        /*003a*/ 	.short	(.L_19 - .L_18)
.L_18:
        /*003c*/ 	.word	0x00000000
        /*0040*/ 	.short	0x0004
        /*0042*/ 	.short	0x0020
        /*0044*/ 	.byte	0x00, 0xf4, 0x21, 0x00


	//----- nvinfo : EIATTR_KPARAM_INFO
	.align		4
.L_19:
        /*0048*/ 	.byte	0x04, 0x17
        /*004a*/ 	.short	(.L_21 - .L_20)
.L_20:
        /*004c*/ 	.word	0x00000000
        /*0050*/ 	.short	0x0003
        /*0052*/ 	.short	0x0018
        /*0054*/ 	.byte	0x00, 0xf4, 0x21, 0x00


	//----- nvinfo : EIATTR_KPARAM_INFO
	.align		4
.L_21:
        /*0058*/ 	.byte	0x04, 0x17
        /*005a*/ 	.short	(.L_23 - .L_22)
.L_22:
        /*005c*/ 	.word	0x00000000
        /*0060*/ 	.short	0x0002
        /*0062*/ 	.short	0x0010
        /*0064*/ 	.byte	0x00, 0xf4, 0x21, 0x00


	//----- nvinfo : EIATTR_KPARAM_INFO
	.align		4
.L_23:
        /*0068*/ 	.byte	0x04, 0x17
        /*006a*/ 	.short	(.L_25 - .L_24)
.L_24:
        /*006c*/ 	.word	0x00000000
        /*0070*/ 	.short	0x0001
        /*0072*/ 	.short	0x0008
        /*0074*/ 	.byte	0x00, 0xf4, 0x21, 0x00


	//----- nvinfo : EIATTR_KPARAM_INFO
	.align		4
.L_25:
        /*0078*/ 	.byte	0x04, 0x17
        /*007a*/ 	.short	(.L_27 - .L_26)
.L_26:
        /*007c*/ 	.word	0x00000000
        /*0080*/ 	.short	0x0000
        /*0082*/ 	.short	0x0000
        /*0084*/ 	.byte	0x00, 0xf4, 0x21, 0x00


	//----- nvinfo : EIATTR_SPARSE_MMA_MASK
	.align		4
.L_27:
        /*0088*/ 	.byte	0x03, 0x50
        /*008a*/ 	.short	0x0000


	//----- nvinfo : EIATTR_MAXREG_COUNT
	.align		4
        /*008c*/ 	.byte	0x03, 0x1b
        /*008e*/ 	.short	0x00ff


	//----- nvinfo : EIATTR_EXIT_INSTR_OFFSETS
	.align		4
        /*0090*/ 	.byte	0x04, 0x1c
        /*0092*/ 	.short	(.L_29 - .L_28)


	//   ....[0]....
.L_28:
        /*0094*/ 	.word	0x00000430


	//----- nvinfo : EIATTR_REQNTID
	.align		4
.L_29:
        /*0098*/ 	.byte	0x04, 0x10
        /*009a*/ 	.short	(.L_31 - .L_30)
.L_30:
        /*009c*/ 	.word	0x00000100
        /*00a0*/ 	.word	0x00000001
        /*00a4*/ 	.word	0x00000001


	//----- nvinfo : EIATTR_CBANK_PARAM_SIZE
	.align		4
.L_31:
        /*00a8*/ 	.byte	0x03, 0x19
        /*00aa*/ 	.short	0x003c


	//----- nvinfo : EIATTR_PARAM_CBANK
	.align		4
        /*00ac*/ 	.byte	0x04, 0x0a
        /*00ae*/ 	.short	(.L_33 - .L_32)
	.align		4
.L_32:
        /*00b0*/ 	.word	index@(.nv.constant0.triton_poi_fused__native_batch_norm_legit_no_training_convolution_leaky_relu_9)
        /*00b4*/ 	.short	0x0210
        /*00b6*/ 	.short	0x003c


	//----- nvinfo : EIATTR_SW_WAR
	.align		4
.L_33:
        /*00b8*/ 	.byte	0x04, 0x36
        /*00ba*/ 	.short	(.L_35 - .L_34)
.L_34:
        /*00bc*/ 	.word	0x00000008
.L_35:


//--------------------- .nv.callgraph             --------------------------
	.section	.nv.callgraph,"",@"SHT_CUDA_CALLGRAPH"
	.align	4
	.sectionentsize	8
	.align		4
        /*0000*/ 	.word	0x00000000
	.align		4
        /*0004*/ 	.word	0xffffffff
	.align		4
        /*0008*/ 	.word	0x00000000
	.align		4
        /*000c*/ 	.word	0xfffffffe
	.align		4
        /*0010*/ 	.word	0x00000000
	.align		4
        /*0014*/ 	.word	0xfffffffd
	.align		4
        /*0018*/ 	.word	0x00000000
	.align		4
        /*001c*/ 	.word	0xfffffffc


//--------------------- .nv.constant4             --------------------------
	.section	.nv.constant4,"a",@progbits
	.align	8
	.align		8
.nv.constant4:
        /*0000*/ 	.dword	_$_str
	.align		8
        /*0008*/ 	.dword	_$_str_$_2


//--------------------- .text.triton_poi_fused__native_batch_norm_legit_no_training_convolution_leaky_relu_9 --------------------------
	.section	.text.triton_poi_fused__native_batch_norm_legit_no_training_convolution_leaky_relu_9,"ax",@progbits
	.align	128
        .global         triton_poi_fused__native_batch_norm_legit_no_training_convolution_leaky_relu_9
        .type           triton_poi_fused__native_batch_norm_legit_no_training_convolution_leaky_relu_9,@function
        .size           triton_poi_fused__native_batch_norm_legit_no_training_convolution_leaky_relu_9,(.L_x_1 - triton_poi_fused__native_batch_norm_legit_no_training_convolution_leaky_relu_9)
        .other          triton_poi_fused__native_batch_norm_legit_no_training_convolution_leaky_relu_9,@"STO_CUDA_ENTRY STV_DEFAULT"
triton_poi_fused__native_batch_norm_legit_no_training_convolution_leaky_relu_9:
.text.triton_poi_fused__native_batch_norm_legit_no_training_convolution_leaky_relu_9:
[----:B------:R-:W-:Y:S01]  /*0000*/  LDC R1, c[0x0][0x28] ;  /* 0x00000a00ff017b82 */ /* 0x000fe20000000800 */
[----:B------:R-:W1:Y:S07]  /*0010*/  S2R R0, SR_TID.X ;  /* 0x0000000000007919 */ /* 0x000e6e0000002100 */
[----:B------:R-:W2:Y:S01]  /*0020*/  LDC.64 R4, c[0x0][0x230] ;  /* 0x00008c00ff047b82 */ /* 0x000ea20000000a00 */
[----:B------:R-:W-:Y:S01]  /*0030*/  ULDC.64 UR4, c[0x0][0x208] ;  /* 0x0000820000047ab9 */ /* 0x000fe20000000a00 */
[----:B------:R-:W3:Y:S06]  /*0040*/  S2R R7, SR_CTAID.X ;  /* 0x0000000000077919 */ /* 0x000eec0000002500 */
[----:B------:R-:W4:Y:S08]  /*0050*/  LDC.64 R12, c[0x0][0x220] ;  /* 0x00008800ff0c7b82 */ /* 0x000f300000000a00 */
[----:B------:R-:W5:Y:S08]  /*0060*/  LDC.64 R14, c[0x0][0x228] ;  /* 0x00008a00ff0e7b82 */ /* 0x000f700000000a00 */
[----:B------:R-:W5:Y:S01]  /*0070*/  LDC.64 R10, c[0x0][0x240] ;  /* 0x00009000ff0a7b82 */ /* 0x000f620000000a00 */
[----:B-1----:R-:W-:-:S07]  /*0080*/  SHF.L.U32 R0, R0, 0x1, RZ ;  /* 0x0000000100007819 */ /* 0x002fce00000006ff */
[----:B------:R-:W1:Y:S01]  /*0090*/  LDC.64 R16, c[0x0][0x238] ;  /* 0x00008e00ff107b82 */ /* 0x000e620000000a00 */
[----:B---3--:R-:W-:Y:S02]  /*00a0*/  SHF.R.S32.HI R3, RZ, 0x16, R7 ;  /* 0x00000016ff037819 */ /* 0x008fe40000011407 */
[----:B------:R-:W-:Y:S02]  /*00b0*/  LOP3.LUT R0, R0, 0x1fe, RZ, 0xc0, !PT ;  /* 0x000001fe00007812 */ /* 0x000fe400078ec0ff */
[----:B------:R-:W-:Y:S02]  /*00c0*/  SGXT R3, R3, 0x1 ;  /* 0x000000010303781a */ /* 0x000fe40000000200 */
[----:B------:R-:W-:-:S04]  /*00d0*/  LEA R0, R7, R0, 0x9 ;  /* 0x0000000007007211 */ /* 0x000fc800078e48ff */
[----:B------:R-:W-:-:S04]  /*00e0*/  LEA.HI R3, R3, R0, RZ, 0x5 ;  /* 0x0000000003037211 */ /* 0x000fc800078f28ff */
[----:B------:R-:W-:-:S04]  /*00f0*/  LOP3.LUT R3, R3, 0xffffffe0, RZ, 0xc0, !PT ;  /* 0xffffffe003037812 */ /* 0x000fc800078ec0ff */
[----:B------:R-:W-:Y:S02]  /*0100*/  IADD3 R8, R0, -R3, RZ ;  /* 0x8000000300087210 */ /* 0x000fe40007ffe0ff */
[----:B------:R-:W3:Y:S03]  /*0110*/  LDC.64 R2, c[0x0][0x210] ;  /* 0x00008400ff027b82 */ /* 0x000ee60000000a00 */
[----:B--2---:R-:W-:-:S06]  /*0120*/  IMAD.WIDE R4, R8, 0x4, R4 ;  /* 0x0000000408047825 */ /* 0x004fcc00078e0204 */
[----:B------:R-:W2:Y:S01]  /*0130*/  LDG.E.EL.64 R4, desc[UR4][R4.64] ;  /* 0x0000000404047981 */ /* 0x000ea2000c2e1b00 */
[----:B----4-:R-:W-:-:S04]  /*0140*/  IMAD.WIDE R12, R8, 0x4, R12 ;  /* 0x00000004080c7825 */ /* 0x010fc800078e020c */
[C---:B-----5:R-:W-:Y:S02]  /*0150*/  IMAD.WIDE R14, R8.reuse, 0x4, R14 ;  /* 0x00000004080e7825 */ /* 0x060fe400078e020e */
[----:B------:R-:W4:Y:S02]  /*0160*/  LDG.E.EL.64 R12, desc[UR4][R12.64] ;  /* 0x000000040c0c7981 */ /* 0x000f24000c2e1b00 */
[----:B0-----:R-:W-:Y:S02]  /*0170*/  IMAD.WIDE R10, R8, 0x4, R10 ;  /* 0x00000004080a7825 */ /* 0x001fe400078e020a */
[----:B------:R-:W5:Y:S02]  /*0180*/  LDG.E.EL.64 R14, desc[UR4][R14.64] ;  /* 0x000000040e0e7981 */ /* 0x000f64000c2e1b00 */
[----:B---3--:R-:W-:Y:S02]  /*0190*/  IMAD.WIDE R2, R0, 0x4, R2 ;  /* 0x0000000400027825 */ /* 0x008fe400078e0202 */
[----:B------:R-:W3:Y:S04]  /*01a0*/  LDG.E.EL.64 R10, desc[UR4][R10.64] ;  /* 0x000000040a0a7981 */ /* 0x000ee8000c2e1b00 */
[----:B------:R-:W4:Y:S01]  /*01b0*/  LDG.E.64 R6, desc[UR4][R2.64] ;  /* 0x0000000402067981 */ /* 0x000f22000c1e1b00 */
[----:B-1----:R-:W-:-:S05]  /*01c0*/  IMAD.WIDE R16, R8, 0x4, R16 ;  /* 0x0000000408107825 */ /* 0x002fca00078e0210 */
[----:B------:R-:W3:Y:S01]  /*01d0*/  LDG.E.EL.64 R8, desc[UR4][R16.64] ;  /* 0x0000000410087981 */ /* 0x000ee2000c2e1b00 */
[----:B--2---:R-:W-:Y:S01]  /*01e0*/  FADD R4, R4, 9.9999997473787516356e-06 ;  /* 0x3727c5ac04047421 */ /* 0x004fe20000000000 */
[----:B------:R-:W-:-:S03]  /*01f0*/  FADD R5, R5, 9.9999997473787516356e-06 ;  /* 0x3727c5ac05057421 */ /* 0x000fc60000000000 */
[----:B------:R-:W0:Y:S08]  /*0200*/  MUFU.SQRT R18, R4 ;  /* 0x0000000400127308 */ /* 0x000e300000002000 */
[----:B------:R-:W1:Y:S01]  /*0210*/  MUFU.SQRT R19, R5 ;  /* 0x0000000500137308 */ /* 0x000e620000002000 */
[C---:B0-----:R-:W-:Y:S02]  /*0220*/  FSETP.GT.AND P0, PT, R18.reuse, 8.50705917302346158658e+37, PT ;  /* 0x7e8000001200780b */ /* 0x041fe40003f04000 */
[----:B------:R-:W-:-:S02]  /*0230*/  FSETP.GEU.AND P2, PT, R18, 1.175494350822287508e-38, PT ;  /* 0x008000001200780b */ /* 0x000fc40003f4e000 */
[C---:B-1----:R-:W-:Y:S02]  /*0240*/  FSETP.GT.AND P1, PT, R19.reuse, 8.50705917302346158658e+37, PT ;  /* 0x7e8000001300780b */ /* 0x042fe40003f24000 */
[----:B------:R-:W-:-:S07]  /*0250*/  FSETP.GEU.AND P3, PT, R19, 1.175494350822287508e-38, PT ;  /* 0x008000001300780b */ /* 0x000fce0003f6e000 */
[----:B------:R-:W-:Y:S01]  /*0260*/  @P0 FMUL R18, R18, 0.25 ;  /* 0x3e80000012120820 */ /* 0x000fe20000400000 */
[----:B------:R-:W-:-:S03]  /*0270*/  HFMA2.MMA R4, -RZ, RZ, 1.625, 0 ;  /* 0x3e800000ff047435 */ /* 0x000fc600000001ff */
[----:B------:R-:W-:Y:S01]  /*0280*/  @!P2 FMUL R18, R18, 16777216 ;  /* 0x4b8000001212a820 */ /* 0x000fe20000400000 */
[----:B------:R-:W-:-:S04]  /*0290*/  @P1 FMUL R19, R19, 0.25 ;  /* 0x3e80000013131820 */ /* 0x000fc80000400000 */
[----:B------:R-:W-:Y:S01]  /*02a0*/  @!P3 FMUL R19, R19, 16777216 ;  /* 0x4b8000001313b820 */ /* 0x000fe20000400000 */
[----:B------:R-:W0:Y:S01]  /*02b0*/  MUFU.RCP R18, R18 ;  /* 0x0000001200127308 */ /* 0x000e220000001000 */
[----:B------:R-:W-:-:S07]  /*02c0*/  FSEL R5, R4, 1, P0 ;  /* 0x3f80000004057808 */ /* 0x000fce0000000000 */
[----:B------:R-:W1:Y:S01]  /*02d0*/  MUFU.RCP R19, R19 ;  /* 0x0000001300137308 */ /* 0x000e620000001000 */
[----:B------:R-:W-:Y:S01]  /*02e0*/  FSEL R4, R4, 1, P1 ;  /* 0x3f80000004047808 */ /* 0x000fe20000800000 */
[----:B------:R-:W-:Y:S01]  /*02f0*/  @!P2 FMUL R5, R5, 16777216 ;  /* 0x4b8000000505a820 */ /* 0x000fe20000400000 */
[----:B----4-:R-:W-:Y:S01]  /*0300*/  FADD R6, R6, R12 ;  /* 0x0000000c06067221 */ /* 0x010fe20000000000 */
[----:B------:R-:W-:Y:S02]  /*0310*/  FADD R7, R7, R13 ;  /* 0x0000000d07077221 */ /* 0x000fe40000000000 */
[----:B------:R-:W-:Y:S01]  /*0320*/  @!P3 FMUL R4, R4, 16777216 ;  /* 0x4b8000000404b820 */ /* 0x000fe20000400000 */
[----:B0-----:R-:W-:Y:S01]  /*0330*/  FMUL R13, R18, R5 ;  /* 0x00000005120d7220 */ /* 0x001fe20000400000 */
[----:B-----5:R-:W-:Y:S01]  /*0340*/  FADD R14, -R14, R6 ;  /* 0x000000060e0e7221 */ /* 0x020fe20000000100 */
[----:B------:R-:W-:Y:S01]  /*0350*/  FADD R15, -R15, R7 ;  /* 0x000000070f0f7221 */ /* 0x000fe20000000100 */
[----:B-1----:R-:W-:-:S02]  /*0360*/  FMUL R12, R19, R4 ;  /* 0x00000004130c7220 */ /* 0x002fc40000400000 */
[----:B------:R-:W0:Y:S01]  /*0370*/  LDC.64 R4, c[0x0][0x218] ;  /* 0x00008600ff047b82 */ /* 0x000e220000000a00 */
[----:B------:R-:W-:Y:S01]  /*0380*/  FMUL R13, R14, R13 ;  /* 0x0000000d0e0d7220 */ /* 0x000fe20000400000 */
[----:B------:R-:W-:-:S03]  /*0390*/  FMUL R12, R15, R12 ;  /* 0x0000000c0f0c7220 */ /* 0x000fc60000400000 */
[----:B---3--:R-:W-:Y:S01]  /*03a0*/  FFMA R8, R8, R13, R10 ;  /* 0x0000000d08087223 */ /* 0x008fe2000000000a */
[----:B------:R-:W-:-:S04]  /*03b0*/  FFMA R9, R9, R12, R11 ;  /* 0x0000000c09097223 */ /* 0x000fc8000000000b */
[C---:B------:R-:W-:Y:S02]  /*03c0*/  FSETP.GT.AND P0, PT, R8.reuse, RZ, PT ;  /* 0x000000ff0800720b */ /* 0x040fe40003f04000 */
[----:B------:R-:W-:Y:S01]  /*03d0*/  FSETP.GT.AND P1, PT, R9, RZ, PT ;  /* 0x000000ff0900720b */ /* 0x000fe20003f24000 */
[----:B------:R-:W-:Y:S10]  /*03e0*/  STG.E.64 desc[UR4][R2.64], R6 ;  /* 0x0000000602007986 */ /* 0x000ff4000c101b04 */
[----:B------:R-:W-:Y:S01]  /*03f0*/  @!P0 FMUL R8, R8, 0.0099999997764825820923 ;  /* 0x3c23d70a08088820 */ /* 0x000fe20000400000 */
[----:B0-----:R-:W-:-:S04]  /*0400*/  IMAD.WIDE R4, R0, 0x4, R4 ;  /* 0x0000000400047825 */ /* 0x001fc800078e0204 */
[----:B------:R-:W-:-:S05]  /*0410*/  @!P1 FMUL R9, R9, 0.0099999997764825820923 ;  /* 0x3c23d70a09099820 */ /* 0x000fca0000400000 */
[----:B------:R-:W-:Y:S01]  /*0420*/  STG.E.64 desc[UR4][R4.64], R8 ;  /* 0x0000000804007986 */ /* 0x000fe2000c101b04 */
[----:B------:R-:W-:Y:S05]  /*0430*/  EXIT ;  /* 0x000000000000794d */ /* 0x000fea0003800000 */
.L_x_0:
[----:B------:R-:W-:-:S00]  /*0440*/  BRA `(.L_x_0) ;  /* 0xfffffffc00fc7947 */ /* 0x000fc0000383ffff */
[----:B------:R-:W-:-:S00]  /*0450*/  NOP ;  /* 0x0000000000007918 */ /* 0x000fc00000000000 */
        /* <DEDUP_REMOVED lines=10> */
.L_x_1:


//--------------------- .nv.global.init           --------------------------
	.section	.nv.global.init,"aw",@progbits
.nv.global.init:
	.type		_$_str,@object
	.size		_$_str,(_$_str_$_2 - _$_str)
_$_str:
        /*0000*/ 	.byte	0x5f, 0x5f, 0x43, 0x55, 0x44, 0x41, 0x5f, 0x46, 0x54, 0x5a, 0x00
	.type		_$_str_$_2,@object
	.size		_$_str_$_2,(.L_1 - _$_str_$_2)
_$_str_$_2:
        /*000b*/ 	.byte	0x5f, 0x5f, 0x43, 0x55, 0x44, 0x41, 0x5f, 0x50, 0x52, 0x45, 0x43, 0x5f, 0x53, 0x51, 0x52, 0x54
        /*001b*/ 	.byte	0x00
.L_1:


//--------------------- .nv.constant0.triton_poi_fused__native_batch_norm_legit_no_training_convolution_leaky_relu_9 --------------------------
	.section	.nv.constant0.triton_poi_fused__native_batch_norm_legit_no_training_convolution_leaky_relu_9,"a",@progbits
	.sectionflags	@""
	.align	4
.nv.constant0.triton_poi_fused__native_batch_norm_legit_no_training_convolution_leaky_relu_9:
	.zero		588
